	.headerflags	@"EF_CUDA_TEXMODE_UNIFIED EF_CUDA_64BIT_ADDRESS EF_CUDA_ACCELERATORS EF_CUDA_SM90 EF_CUDA_VIRTUAL_SM(EF_CUDA_SM90)"
	.elftype	@"ET_EXEC"


//--------------------- .nv.info                  --------------------------
	.section	.nv.info,"",@"SHT_CUDA_INFO"
	.align	4


	//----- nvinfo : EIATTR_REGCOUNT
	.align		4
        /*0000*/ 	.byte	0x04, 0x2f
        /*0002*/ 	.short	(.L_3 - .L_2)
	.align		4
.L_2:
        /*0004*/ 	.word	index@(triton_poi_fused__native_batch_norm_legit_no_training_relu_46)
        /*0008*/ 	.word	0x00000020


	//----- nvinfo : EIATTR_MIN_STACK_SIZE
	.align		4
.L_3:
        /*000c*/ 	.byte	0x04, 0x12
        /*000e*/ 	.short	(.L_5 - .L_4)
	.align		4
.L_4:
        /*0010*/ 	.word	index@(triton_poi_fused__native_batch_norm_legit_no_training_relu_46)
        /*0014*/ 	.word	0x00000000


	//----- nvinfo : EIATTR_FRAME_SIZE
	.align		4
.L_5:
        /*0018*/ 	.byte	0x04, 0x11
        /*001a*/ 	.short	(.L_7 - .L_6)
	.align		4
.L_6:
        /*001c*/ 	.word	index@(triton_poi_fused__native_batch_norm_legit_no_training_relu_46)
        /*0020*/ 	.word	0x00000000


	//----- nvinfo : EIATTR_MIN_STACK_SIZE
	.align		4
.L_7:
        /*0024*/ 	.byte	0x04, 0x12
        /*0026*/ 	.short	(.L_9 - .L_8)
	.align		4
.L_8:
        /*0028*/ 	.word	index@(triton_poi_fused__native_batch_norm_legit_no_training_relu_46)
        /*002c*/ 	.word	0x00000000
.L_9:


//--------------------- .nv.info.triton_poi_fused__native_batch_norm_legit_no_training_relu_46 --------------------------
	.section	.nv.info.triton_poi_fused__native_batch_norm_legit_no_training_relu_46,"",@"SHT_CUDA_INFO"
	.sectionflags	@""
	.align	4


	//----- nvinfo : EIATTR_CUDA_API_VERSION
	.align		4
        /*0000*/ 	.byte	0x04, 0x37
        /*0002*/ 	.short	(.L_11 - .L_10)
.L_10:
        /*0004*/ 	.word	0x0000007c


	//----- nvinfo : EIATTR_KPARAM_INFO
	.align		4
.L_11:
        /*0008*/ 	.byte	0x04, 0x17
        /*000a*/ 	.short	(.L_13 - .L_12)
.L_12:
        /*000c*/ 	.word	0x00000000
        /*0010*/ 	.short	0x0006
        /*0012*/ 	.short	0x0030
        /*0014*/ 	.byte	0x00, 0xf0, 0x11, 0x00


	//----- nvinfo : EIATTR_KPARAM_INFO
	.align		4
.L_13:
        /*0018*/ 	.byte	0x04, 0x17
        /*001a*/ 	.short	(.L_15 - .L_14)
.L_14:
        /*001c*/ 	.word	0x00000000
        /*0020*/ 	.short	0x0005
        /*0022*/ 	.short	0x0028
        /*0024*/ 	.byte	0x00, 0xf4, 0x21, 0x00


	//----- nvinfo : EIATTR_KPARAM_INFO
	.align		4
.L_15:
        /*0028*/ 	.byte	0x04, 0x17
        /*002a*/ 	.short	(.L_17 - .L_16)
.L_16:
        /*002c*/ 	.word	0x00000000
        /*0030*/ 	.short	0x0004
        /*0032*/ 	.short	0x0020
        /*0034*/ 	.byte	0x00, 0xf4, 0x21, 0x00


	//----- nvinfo : EIATTR_KPARAM_INFO
	.align		4
.L_17:
        /*0038*/ 	.byte	0x04, 0x17
        /*003a*/ 	.short	(.L_19 - .L_18)
.L_18:
        /*003c*/ 	.word	0x00000000
        /*0040*/ 	.short	0x0003
        /*0042*/ 	.short	0x0018
        /*0044*/ 	.byte	0x00, 0xf4, 0x21, 0x00


	//----- nvinfo : EIATTR_KPARAM_INFO
	.align		4
.L_19:
        /*0048*/ 	.byte	0x04, 0x17
        /*004a*/ 	.short	(.L_21 - .L_20)
.L_20:
        /*004c*/ 	.word	0x00000000
        /*0050*/ 	.short	0x0002
        /*0052*/ 	.short	0x0010
        /*0054*/ 	.byte	0x00, 0xf4, 0x21, 0x00


	//----- nvinfo : EIATTR_KPARAM_INFO
	.align		4
.L_21:
        /*0058*/ 	.byte	0x04, 0x17
        /*005a*/ 	.short	(.L_23 - .L_22)
.L_22:
        /*005c*/ 	.word	0x00000000
        /*0060*/ 	.short	0x0001
        /*0062*/ 	.short	0x0008
        /*0064*/ 	.byte	0x00, 0xf4, 0x21, 0x00


	//----- nvinfo : EIATTR_KPARAM_INFO
	.align		4
.L_23:
        /*0068*/ 	.byte	0x04, 0x17
        /*006a*/ 	.short	(.L_25 - .L_24)
.L_24:
        /*006c*/ 	.word	0x00000000
        /*0070*/ 	.short	0x0000
        /*0072*/ 	.short	0x0000
        /*0074*/ 	.byte	0x00, 0xf4, 0x21, 0x00


	//----- nvinfo : EIATTR_SPARSE_MMA_MASK
	.align		4
.L_25:
        /*0078*/ 	.byte	0x03, 0x50
        /*007a*/ 	.short	0x0000


	//----- nvinfo : EIATTR_MAXREG_COUNT
	.align		4
        /*007c*/ 	.byte	0x03, 0x1b
        /*007e*/ 	.short	0x00ff


	//----- nvinfo : EIATTR_EXIT_INSTR_OFFSETS
	.align		4
        /*0080*/ 	.byte	0x04, 0x1c
        /*0082*/ 	.short	(.L_27 - .L_26)


	//   ....[0]....
.L_26:
        /*0084*/ 	.word	0x00000ba0


	//   ....[1]....
        /*0088*/ 	.word	0x00000bc0


	//----- nvinfo : EIATTR_REQNTID
	.align		4
.L_27:
        /*008c*/ 	.byte	0x04, 0x10
        /*008e*/ 	.short	(.L_29 - .L_28)
.L_28:
        /*0090*/ 	.word	0x00000080
        /*0094*/ 	.word	0x00000001
        /*0098*/ 	.word	0x00000001


	//----- nvinfo : EIATTR_CBANK_PARAM_SIZE
	.align		4
.L_29:
        /*009c*/ 	.byte	0x03, 0x19
        /*009e*/ 	.short	0x0034


	//----- nvinfo : EIATTR_PARAM_CBANK
	.align		4
        /*00a0*/ 	.byte	0x04, 0x0a
        /*00a2*/ 	.short	(.L_31 - .L_30)
	.align		4
.L_30:
        /*00a4*/ 	.word	index@(.nv.constant0.triton_poi_fused__native_batch_norm_legit_no_training_relu_46)
        /*00a8*/ 	.short	0x0210
        /*00aa*/ 	.short	0x0034


	//----- nvinfo : EIATTR_SW_WAR
	.align		4
.L_31:
        /*00ac*/ 	.byte	0x04, 0x36
        /*00ae*/ 	.short	(.L_33 - .L_32)
.L_32:
        /*00b0*/ 	.word	0x00000008
.L_33:


//--------------------- .nv.callgraph             --------------------------
	.section	.nv.callgraph,"",@"SHT_CUDA_CALLGRAPH"
	.align	4
	.sectionentsize	8
	.align		4
        /*0000*/ 	.word	0x00000000
	.align		4
        /*0004*/ 	.word	0xffffffff
	.align		4
        /*0008*/ 	.word	0x00000000
	.align		4
        /*000c*/ 	.word	0xfffffffe
	.align		4
        /*0010*/ 	.word	0x00000000
	.align		4
        /*0014*/ 	.word	0xfffffffd
	.align		4
        /*0018*/ 	.word	0x00000000
	.align		4
        /*001c*/ 	.word	0xfffffffc


//--------------------- .nv.constant4             --------------------------
	.section	.nv.constant4,"a",@progbits
	.align	8
	.align		8
.nv.constant4:
        /*0000*/ 	.dword	_$_str
	.align		8
        /*0008*/ 	.dword	_$_str_$_2


//--------------------- .text.triton_poi_fused__native_batch_norm_legit_no_training_relu_46 --------------------------
	.section	.text.triton_poi_fused__native_batch_norm_legit_no_training_relu_46,"ax",@progbits
	.align	128
        .global         triton_poi_fused__native_batch_norm_legit_no_training_relu_46
        .type           triton_poi_fused__native_batch_norm_legit_no_training_relu_46,@function
        .size           triton_poi_fused__native_batch_norm_legit_no_training_relu_46,(.L_x_1 - triton_poi_fused__native_batch_norm_legit_no_training_relu_46)
        .other          triton_poi_fused__native_batch_norm_legit_no_training_relu_46,@"STO_CUDA_ENTRY STV_DEFAULT"
triton_poi_fused__native_batch_norm_legit_no_training_relu_46:
.text.triton_poi_fused__native_batch_norm_legit_no_training_relu_46:
[----:B------:R-:W0:Y:S02]  /*0000*/  LDC R1, c[0x0][0x28] ;  /* 0x00000a00ff017b82 */ /* 0x000e240000000800 */
[----:B------:R-:W1:Y:S01]  /*0010*/  S2R R0, SR_TID.X ;  /* 0x0000000000007919 */ /* 0x000e620000002100 */
[----:B------:R-:W2:Y:S01]  /*0020*/  LDC.64 R28, c[0x0][0x210] ;  /* 0x00008400ff1c7b82 */ /* 0x000ea20000000a00 */
[----:B------:R-:W-:Y:S02]  /*0030*/  CS2R R4, SRZ ;  /* 0x0000000000047805 */ /* 0x000fe4000001ff00 */
[----:B------:R-:W-:Y:S01]  /*0040*/  CS2R R6, SRZ ;  /* 0x0000000000067805 */ /* 0x000fe2000001ff00 */
[----:B------:R-:W3:Y:S01]  /*0050*/  S2R R3, SR_CTAID.X ;  /* 0x0000000000037919 */ /* 0x000ee20000002500 */
[----:B------:R-:W-:Y:S02]  /*0060*/  CS2R R8, SRZ ;  /* 0x0000000000087805 */ /* 0x000fe4000001ff00 */
[----:B------:R-:W-:Y:S01]  /*0070*/  CS2R R10, SRZ ;  /* 0x00000000000a7805 */ /* 0x000fe2000001ff00 */
[----:B------:R-:W-:Y:S01]  /*0080*/  ULDC.64 UR4, c[0x0][0x208] ;  /* 0x0000820000047ab9 */ /* 0x000fe20000000a00 */
[----:B------:R-:W4:Y:S08]  /*0090*/  LDC.64 R20, c[0x0][0x218] ;  /* 0x00008600ff147b82 */ /* 0x000f300000000a00 */
[----:B------:R-:W5:Y:S01]  /*00a0*/  LDC.64 R26, c[0x0][0x220] ;  /* 0x00008800ff1a7b82 */ /* 0x000f620000000a00 */
[----:B-1----:R-:W-:-:S04]  /*00b0*/  SHF.L.U32 R0, R0, 0x2, RZ ;  /* 0x0000000200007819 */ /* 0x002fc800000006ff */
[----:B------:R-:W-:-:S04]  /*00c0*/  LOP3.LUT R0, R0, 0x1fc, RZ, 0xc0, !PT ;  /* 0x000001fc00007812 */ /* 0x000fc800078ec0ff */
[----:B---3--:R-:W-:-:S04]  /*00d0*/  LEA R0, R3, R0, 0xa ;  /* 0x0000000003007211 */ /* 0x008fc800078e50ff */
[C---:B------:R-:W-:Y:S01]  /*00e0*/  ISETP.GE.AND P1, PT, R0.reuse, 0x49800, PT ;  /* 0x000498000000780c */ /* 0x040fe20003f26270 */
[----:B------:R-:W-:-:S04]  /*00f0*/  IMAD.HI R2, R0, 0x2aaaaaab, RZ ;  /* 0x2aaaaaab00027827 */ /* 0x000fc800078e02ff */
[----:B--2---:R-:W-:Y:S01]  /*0100*/  IMAD.WIDE R28, R0, 0x4, R28 ;  /* 0x00000004001c7825 */ /* 0x004fe200078e021c */
[----:B------:R-:W-:-:S04]  /*0110*/  SHF.R.U32.HI R3, RZ, 0x1f, R2 ;  /* 0x0000001fff037819 */ /* 0x000fc80000011602 */
[----:B------:R-:W-:-:S03]  /*0120*/  LEA.HI R3, R2, R3, RZ, 0x1a ;  /* 0x0000000302037211 */ /* 0x000fc600078fd0ff */
[----:B------:R-:W2:Y:S02]  /*0130*/  @!P1 LDG.E.128 R8, desc[UR4][R28.64] ;  /* 0x000000041c089981 */ /* 0x000ea4000c1e1d00 */
[----:B------:R-:W-:-:S04]  /*0140*/  IMAD R2, R3, -0x180, R0 ;  /* 0xfffffe8003027824 */ /* 0x000fc800078e0200 */
[----:B----4-:R-:W-:-:S05]  /*0150*/  IMAD.WIDE R12, R2, 0x4, R20 ;  /* 0x00000004020c7825 */ /* 0x010fca00078e0214 */
[----:B------:R1:W2:Y:S01]  /*0160*/  @!P1 LDG.E.EL.128 R4, desc[UR4][R12.64] ;  /* 0x000000040c049981 */ /* 0x0002a2000c2e1d00 */
[----:B------:R-:W-:-:S05]  /*0170*/  IADD3 R3, R0, 0x200, RZ ;  /* 0x0000020000037810 */ /* 0x000fca0007ffe0ff */
[----:B------:R-:W-:-:S05]  /*0180*/  IMAD.HI R14, R3, 0x2aaaaaab, RZ ;  /* 0x2aaaaaab030e7827 */ /* 0x000fca00078e02ff */
[----:B------:R-:W-:-:S04]  /*0190*/  SHF.R.U32.HI R15, RZ, 0x1f, R14 ;  /* 0x0000001fff0f7819 */ /* 0x000fc8000001160e */
[----:B------:R-:W-:Y:S02]  /*01a0*/  LEA.HI R14, R14, R15, RZ, 0x1a ;  /* 0x0000000f0e0e7211 */ /* 0x000fe400078fd0ff */
[----:B------:R-:W-:Y:S02]  /*01b0*/  ISETP.GE.AND P0, PT, R3, 0x49800, PT ;  /* 0x000498000300780c */ /* 0x000fe40003f06270 */
[----:B-1----:R-:W-:Y:S01]  /*01c0*/  CS2R R12, SRZ ;  /* 0x00000000000c7805 */ /* 0x002fe2000001ff00 */
[----:B------:R-:W-:Y:S01]  /*01d0*/  IMAD R3, R14, -0x180, R3 ;  /* 0xfffffe800e037824 */ /* 0x000fe200078e0203 */
[----:B------:R-:W-:Y:S02]  /*01e0*/  CS2R R14, SRZ ;  /* 0x00000000000e7805 */ /* 0x000fe4000001ff00 */
[----:B------:R-:W-:Y:S02]  /*01f0*/  CS2R R16, SRZ ;  /* 0x0000000000107805 */ /* 0x000fe4000001ff00 */
[----:B------:R-:W-:Y:S01]  /*0200*/  CS2R R18, SRZ ;  /* 0x0000000000127805 */ /* 0x000fe2000001ff00 */
[----:B------:R-:W-:Y:S01]  /*0210*/  IMAD.WIDE R24, R3, 0x4, R20 ;  /* 0x0000000403187825 */ /* 0x000fe200078e0214 */
[----:B------:R-:W-:-:S02]  /*0220*/  CS2R R20, SRZ ;  /* 0x0000000000147805 */ /* 0x000fc4000001ff00 */
[----:B------:R-:W-:Y:S02]  /*0230*/  CS2R R22, SRZ ;  /* 0x0000000000167805 */ /* 0x000fe4000001ff00 */
[----:B------:R1:W3:Y:S04]  /*0240*/  @!P0 LDG.E.EL.128 R16, desc[UR4][R24.64] ;  /* 0x0000000418108981 */ /* 0x0002e8000c2e1d00 */
[----:B------:R-:W3:Y:S01]  /*0250*/  @!P0 LDG.E.128 R20, desc[UR4][R28.64+0x800] ;  /* 0x000800041c148981 */ /* 0x000ee2000c1e1d00 */
[----:B-1----:R-:W-:Y:S01]  /*0260*/  CS2R R24, SRZ ;  /* 0x0000000000187805 */ /* 0x002fe2000001ff00 */
[----:B--2---:R-:W-:Y:S01]  /*0270*/  FADD R4, -R4, R8 ;  /* 0x0000000804047221 */ /* 0x004fe20000000100 */
[----:B------:R-:W-:Y:S01]  /*0280*/  FADD R5, -R5, R9 ;  /* 0x0000000905057221 */ /* 0x000fe20000000100 */
[----:B-----5:R-:W-:-:S05]  /*0290*/  IMAD.WIDE R8, R2, 0x4, R26 ;  /* 0x0000000402087825 */ /* 0x020fca00078e021a */
[----:B------:R1:W2:Y:S02]  /*02a0*/  @!P1 LDG.E.EL.128 R12, desc[UR4][R8.64] ;  /* 0x00000004080c9981 */ /* 0x0002a4000c2e1d00 */
[----:B-1----:R-:W-:Y:S01]  /*02b0*/  IMAD.WIDE R8, R3, 0x4, R26 ;  /* 0x0000000403087825 */ /* 0x002fe200078e021a */
[----:B------:R-:W-:-:S06]  /*02c0*/  CS2R R26, SRZ ;  /* 0x00000000001a7805 */ /* 0x000fcc000001ff00 */
[----:B------:R-:W4:Y:S01]  /*02d0*/  @!P0 LDG.E.EL.128 R24, desc[UR4][R8.64] ;  /* 0x0000000408188981 */ /* 0x000f22000c2e1d00 */
[----:B------:R-:W-:Y:S01]  /*02e0*/  FADD R6, -R6, R10 ;  /* 0x0000000a06067221 */ /* 0x000fe20000000100 */
[----:B---3--:R-:W-:Y:S01]  /*02f0*/  FADD R17, -R17, R21 ;  /* 0x0000001511117221 */ /* 0x008fe20000000100 */
[----:B------:R-:W-:Y:S01]  /*0300*/  HFMA2.MMA R21, -RZ, RZ, 1.625, 0 ;  /* 0x3e800000ff157435 */ /* 0x000fe200000001ff */
[----:B------:R-:W-:Y:S01]  /*0310*/  FADD R28, -R19, R23 ;  /* 0x00000017131c7221 */ /* 0x000fe20000000100 */
[----:B------:R-:W-:Y:S01]  /*0320*/  FADD R7, -R7, R11 ;  /* 0x0000000b07077221 */ /* 0x000fe20000000100 */
[----:B------:R-:W-:Y:S01]  /*0330*/  FADD R16, -R16, R20 ;  /* 0x0000001410107221 */ /* 0x000fe20000000100 */
[----:B------:R-:W-:Y:S01]  /*0340*/  FADD R18, -R18, R22 ;  /* 0x0000001612127221 */ /* 0x000fe20000000100 */
[----:B--2---:R-:W-:Y:S01]  /*0350*/  FADD R10, R12, 0.0010000000474974513054 ;  /* 0x3a83126f0c0a7421 */ /* 0x004fe20000000000 */
[----:B------:R-:W-:-:S05]  /*0360*/  FADD R12, R13, 0.0010000000474974513054 ;  /* 0x3a83126f0d0c7421 */ /* 0x000fca0000000000 */
[----:B------:R-:W1:Y:S01]  /*0370*/  MUFU.SQRT R10, R10 ;  /* 0x0000000a000a7308 */ /* 0x000e620000002000 */
[----:B------:R-:W-:Y:S01]  /*0380*/  FADD R13, R14, 0.0010000000474974513054 ;  /* 0x3a83126f0e0d7421 */ /* 0x000fe20000000000 */
[----:B------:R-:W-:-:S06]  /*0390*/  FADD R14, R15, 0.0010000000474974513054 ;  /* 0x3a83126f0f0e7421 */ /* 0x000fcc0000000000 */
[----:B------:R-:W2:Y:S08]  /*03a0*/  MUFU.SQRT R12, R12 ;  /* 0x0000000c000c7308 */ /* 0x000eb00000002000 */
[----:B------:R-:W3:Y:S01]  /*03b0*/  MUFU.SQRT R13, R13 ;  /* 0x0000000d000d7308 */ /* 0x000ee20000002000 */
[C---:B-1----:R-:W-:Y:S01]  /*03c0*/  FSETP.GT.AND P4, PT, R10.reuse, 8.50705917302346158658e+37, PT ;  /* 0x7e8000000a00780b */ /* 0x042fe20003f84000 */
[----:B----4-:R-:W-:Y:S01]  /*03d0*/  FADD R25, R25, 0.0010000000474974513054 ;  /* 0x3a83126f19197421 */ /* 0x010fe20000000000 */
[----:B------:R-:W-:-:S05]  /*03e0*/  FSETP.GEU.AND P2, PT, R10, 1.175494350822287508e-38, PT ;  /* 0x008000000a00780b */ /* 0x000fca0003f4e000 */
[----:B------:R-:W1:Y:S01]  /*03f0*/  MUFU.SQRT R14, R14 ;  /* 0x0000000e000e7308 */ /* 0x000e620000002000 */
[----:B--2---:R-:W-:Y:S01]  /*0400*/  FSETP.GT.AND P5, PT, R12, 8.50705917302346158658e+37, PT ;  /* 0x7e8000000c00780b */ /* 0x004fe20003fa4000 */
[----:B------:R-:W-:Y:S01]  /*0410*/  FADD R24, R24, 0.0010000000474974513054 ;  /* 0x3a83126f18187421 */ /* 0x000fe20000000000 */
[----:B------:R-:W-:Y:S01]  /*0420*/  FADD R26, R26, 0.0010000000474974513054 ;  /* 0x3a83126f1a1a7421 */ /* 0x000fe20000000000 */
[----:B------:R-:W-:Y:S02]  /*0430*/  FSEL R19, R21, 1, P4 ;  /* 0x3f80000015137808 */ /* 0x000fe40002000000 */
[----:B---3--:R-:W-:Y:S02]  /*0440*/  FSETP.GT.AND P3, PT, R13, 8.50705917302346158658e+37, PT ;  /* 0x7e8000000d00780b */ /* 0x008fe40003f64000 */
[----:B------:R-:W2:Y:S01]  /*0450*/  MUFU.SQRT R8, R25 ;  /* 0x0000001900087308 */ /* 0x000ea20000002000 */
[----:B------:R-:W-:Y:S01]  /*0460*/  @P4 FMUL R10, R10, 0.25 ;  /* 0x3e8000000a0a4820 */ /* 0x000fe20000400000 */
[----:B------:R-:W-:-:S06]  /*0470*/  FSETP.GEU.AND P4, PT, R12, 1.175494350822287508e-38, PT ;  /* 0x008000000c00780b */ /* 0x000fcc0003f8e000 */
[----:B------:R-:W3:Y:S01]  /*0480*/  MUFU.SQRT R15, R24 ;  /* 0x00000018000f7308 */ /* 0x000ee20000002000 */
[----:B-1----:R-:W-:Y:S01]  /*0490*/  FSETP.GT.AND P6, PT, R14, 8.50705917302346158658e+37, PT ;  /* 0x7e8000000e00780b */ /* 0x002fe20003fc4000 */
[----:B------:R-:W-:Y:S01]  /*04a0*/  @!P2 FMUL R10, R10, 16777216 ;  /* 0x4b8000000a0aa820 */ /* 0x000fe20000400000 */
[----:B------:R-:W-:-:S05]  /*04b0*/  @P5 FMUL R12, R12, 0.25 ;  /* 0x3e8000000c0c5820 */ /* 0x000fca0000400000 */
[----:B------:R-:W1:Y:S01]  /*04c0*/  MUFU.SQRT R11, R26 ;  /* 0x0000001a000b7308 */ /* 0x000e620000002000 */
[----:B------:R-:W-:Y:S01]  /*04d0*/  FSEL R9, R21, 1, P5 ;  /* 0x3f80000015097808 */ /* 0x000fe20002800000 */
[----:B------:R-:W-:Y:S01]  /*04e0*/  FADD R27, R27, 0.0010000000474974513054 ;  /* 0x3a83126f1b1b7421 */ /* 0x000fe20000000000 */
[C---:B------:R-:W-:Y:S01]  /*04f0*/  FSETP.GEU.AND P5, PT, R13.reuse, 1.175494350822287508e-38, PT ;  /* 0x008000000d00780b */ /* 0x040fe20003fae000 */
[----:B------:R-:W-:Y:S01]  /*0500*/  @P3 FMUL R13, R13, 0.25 ;  /* 0x3e8000000d0d3820 */ /* 0x000fe20000400000 */
[----:B------:R-:W-:Y:S02]  /*0510*/  FSEL R20, R21, 1, P3 ;  /* 0x3f80000015147808 */ /* 0x000fe40001800000 */
[----:B------:R-:W-:Y:S01]  /*0520*/  FSETP.GEU.AND P3, PT, R14, 1.175494350822287508e-38, PT ;  /* 0x008000000e00780b */ /* 0x000fe20003f6e000 */
[----:B------:R-:W4:Y:S01]  /*0530*/  MUFU.RCP R10, R10 ;  /* 0x0000000a000a7308 */ /* 0x000f220000001000 */
[----:B------:R-:W-:Y:S01]  /*0540*/  @!P4 FMUL R12, R12, 16777216 ;  /* 0x4b8000000c0cc820 */ /* 0x000fe20000400000 */
[----:B------:R-:W-:Y:S01]  /*0550*/  @!P4 FMUL R9, R9, 16777216 ;  /* 0x4b8000000909c820 */ /* 0x000fe20000400000 */
[----:B--2---:R-:W-:Y:S01]  /*0560*/  FSETP.GT.AND P4, PT, R8, 8.50705917302346158658e+37, PT ;  /* 0x7e8000000800780b */ /* 0x004fe20003f84000 */
[----:B------:R-:W-:Y:S01]  /*0570*/  @!P2 FMUL R19, R19, 16777216 ;  /* 0x4b8000001313a820 */ /* 0x000fe20000400000 */
[----:B---3--:R-:W-:-:S03]  /*0580*/  FSETP.GT.AND P2, PT, R15, 8.50705917302346158658e+37, PT ;  /* 0x7e8000000f00780b */ /* 0x008fc60003f44000 */
[----:B------:R4:W2:Y:S01]  /*0590*/  MUFU.SQRT R22, R27 ;  /* 0x0000001b00167308 */ /* 0x0008a20000002000 */
[----:B------:R-:W-:Y:S01]  /*05a0*/  @P6 FMUL R14, R14, 0.25 ;  /* 0x3e8000000e0e6820 */ /* 0x000fe20000400000 */
[----:B------:R-:W-:Y:S02]  /*05b0*/  FSEL R23, R21, 1, P6 ;  /* 0x3f80000015177808 */ /* 0x000fe40003000000 */
[----:B-1----:R-:W-:Y:S01]  /*05c0*/  FSETP.GT.AND P6, PT, R11, 8.50705917302346158658e+37, PT ;  /* 0x7e8000000b00780b */ /* 0x002fe20003fc4000 */
[----:B------:R-:W-:Y:S02]  /*05d0*/  @!P3 FMUL R14, R14, 16777216 ;  /* 0x4b8000000e0eb820 */ /* 0x000fe40000400000 */
[----:B------:R-:W-:Y:S01]  /*05e0*/  @!P3 FMUL R23, R23, 16777216 ;  /* 0x4b8000001717b820 */ /* 0x000fe20000400000 */
[----:B------:R-:W-:Y:S01]  /*05f0*/  FSETP.GEU.AND P3, PT, R8, 1.175494350822287508e-38, PT ;  /* 0x008000000800780b */ /* 0x000fe20003f6e000 */
[----:B------:R-:W-:Y:S01]  /*0600*/  @!P5 FMUL R13, R13, 16777216 ;  /* 0x4b8000000d0dd820 */ /* 0x000fe20000400000 */
[----:B------:R-:W-:Y:S01]  /*0610*/  @!P5 FMUL R20, R20, 16777216 ;  /* 0x4b8000001414d820 */ /* 0x000fe20000400000 */
[----:B------:R-:W-:Y:S01]  /*0620*/  @P4 FMUL R8, R8, 0.25 ;  /* 0x3e80000008084820 */ /* 0x000fe20000400000 */
[----:B------:R-:W-:Y:S01]  /*0630*/  FSEL R26, R21, 1, P4 ;  /* 0x3f800000151a7808 */ /* 0x000fe20002000000 */
[----:B----4-:R-:W-:Y:S01]  /*0640*/  FMUL R27, R10, R19 ;  /* 0x000000130a1b7220 */ /* 0x010fe20000400000 */
[C---:B------:R-:W-:Y:S01]  /*0650*/  FSETP.GEU.AND P5, PT, R15.reuse, 1.175494350822287508e-38, PT ;  /* 0x008000000f00780b */ /* 0x040fe20003fae000 */
[----:B------:R-:W-:Y:S01]  /*0660*/  @P2 FMUL R15, R15, 0.25 ;  /* 0x3e8000000f0f2820 */ /* 0x000fe20000400000 */
[----:B--2---:R-:W-:Y:S01]  /*0670*/  FSETP.GT.AND P4, PT, R22, 8.50705917302346158658e+37, PT ;  /* 0x7e8000001600780b */ /* 0x004fe20003f84000 */
[----:B------:R-:W1:Y:S01]  /*0680*/  MUFU.RCP R14, R14 ;  /* 0x0000000e000e7308 */ /* 0x000e620000001000 */
[----:B------:R-:W-:-:S02]  /*0690*/  FSEL R19, R21, 1, P2 ;  /* 0x3f80000015137808 */ /* 0x000fc40001000000 */
[C---:B------:R-:W-:Y:S01]  /*06a0*/  FSETP.GEU.AND P2, PT, R11.reuse, 1.175494350822287508e-38, PT ;  /* 0x008000000b00780b */ /* 0x040fe20003f4e000 */
[----:B------:R-:W-:Y:S01]  /*06b0*/  @P6 FMUL R11, R11, 0.25 ;  /* 0x3e8000000b0b6820 */ /* 0x000fe20000400000 */
[----:B------:R-:W-:Y:S02]  /*06c0*/  FSEL R25, R21, 1, P6 ;  /* 0x3f80000015197808 */ /* 0x000fe40003000000 */
[C---:B------:R-:W-:Y:S01]  /*06d0*/  FSETP.GEU.AND P6, PT, R22.reuse, 1.175494350822287508e-38, PT ;  /* 0x008000001600780b */ /* 0x040fe20003fce000 */
[----:B------:R-:W2:Y:S04]  /*06e0*/  MUFU.RCP R13, R13 ;  /* 0x0000000d000d7308 */ /* 0x000ea80000001000 */
[----:B------:R-:W-:-:S04]  /*06f0*/  @P4 FMUL R22, R22, 0.25 ;  /* 0x3e80000016164820 */ /* 0x000fc80000400000 */
[----:B------:R-:W3:Y:S01]  /*0700*/  MUFU.RCP R24, R12 ;  /* 0x0000000c00187308 */ /* 0x000ee20000001000 */
[----:B-1----:R-:W-:-:S03]  /*0710*/  FMUL R23, R14, R23 ;  /* 0x000000170e177220 */ /* 0x002fc60000400000 */
[----:B------:R-:W-:Y:S01]  /*0720*/  @!P6 FMUL R22, R22, 16777216 ;  /* 0x4b8000001616e820 */ /* 0x000fe20000400000 */
[----:B------:R-:W-:Y:S01]  /*0730*/  @!P3 FMUL R8, R8, 16777216 ;  /* 0x4b8000000808b820 */ /* 0x000fe20000400000 */
[----:B--2---:R-:W-:Y:S02]  /*0740*/  FMUL R13, R13, R20 ;  /* 0x000000140d0d7220 */ /* 0x004fe40000400000 */
[----:B------:R1:W-:Y:S01]  /*0750*/  MUFU.RCP R12, R22 ;  /* 0x00000016000c7308 */ /* 0x0003e20000001000 */
[----:B------:R-:W-:Y:S01]  /*0760*/  FMUL R20, R23, R7 ;  /* 0x0000000717147220 */ /* 0x000fe20000400000 */
[----:B------:R-:W-:Y:S01]  /*0770*/  @!P2 FMUL R11, R11, 16777216 ;  /* 0x4b8000000b0ba820 */ /* 0x000fe20000400000 */
[----:B------:R-:W-:Y:S01]  /*0780*/  @!P5 FMUL R15, R15, 16777216 ;  /* 0x4b8000000f0fd820 */ /* 0x000fe20000400000 */
[----:B-1----:R-:W1:Y:S04]  /*0790*/  LDC.64 R22, c[0x0][0x228] ;  /* 0x00008a00ff167b82 */ /* 0x002e680000000a00 */
[----:B------:R2:W-:Y:S01]  /*07a0*/  MUFU.RCP R29, R8 ;  /* 0x00000008001d7308 */ /* 0x0005e20000001000 */
[----:B---3--:R-:W-:Y:S01]  /*07b0*/  FMUL R24, R24, R9 ;  /* 0x0000000918187220 */ /* 0x008fe20000400000 */
[----:B------:R-:W-:-:S02]  /*07c0*/  FMUL R13, R13, R6 ;  /* 0x000000060d0d7220 */ /* 0x000fc40000400000 */
[----:B--2---:R-:W2:Y:S04]  /*07d0*/  LDC.64 R8, c[0x0][0x230] ;  /* 0x00008c00ff087b82 */ /* 0x004ea80000000a00 */
[----:B------:R-:W3:Y:S08]  /*07e0*/  MUFU.RCP R6, R11 ;  /* 0x0000000b00067308 */ /* 0x000ef00000001000 */
[----:B------:R-:W4:Y:S01]  /*07f0*/  MUFU.RCP R10, R15 ;  /* 0x0000000f000a7308 */ /* 0x000f220000001000 */
[----:B------:R-:W-:Y:S01]  /*0800*/  @!P2 FMUL R25, R25, 16777216 ;  /* 0x4b8000001919a820 */ /* 0x000fe20000400000 */
[----:B------:R-:W-:Y:S01]  /*0810*/  @!P5 FMUL R19, R19, 16777216 ;  /* 0x4b8000001313d820 */ /* 0x000fe20000400000 */
[----:B------:R-:W-:Y:S01]  /*0820*/  FMUL R24, R24, R5 ;  /* 0x0000000518187220 */ /* 0x000fe20000400000 */
[----:B------:R-:W-:Y:S01]  /*0830*/  FMUL R27, R27, R4 ;  /* 0x000000041b1b7220 */ /* 0x000fe20000400000 */
[----:B------:R-:W-:Y:S01]  /*0840*/  CS2R R4, SRZ ;  /* 0x0000000000047805 */ /* 0x000fe2000001ff00 */
[----:B---3--:R-:W-:Y:S01]  /*0850*/  FMUL R25, R6, R25 ;  /* 0x0000001906197220 */ /* 0x008fe20000400000 */
[----:B------:R-:W-:Y:S01]  /*0860*/  CS2R R6, SRZ ;  /* 0x0000000000067805 */ /* 0x000fe2000001ff00 */
[----:B----4-:R-:W-:Y:S01]  /*0870*/  FMUL R19, R10, R19 ;  /* 0x000000130a137220 */ /* 0x010fe20000400000 */
[----:B-1----:R-:W-:-:S04]  /*0880*/  IMAD.WIDE R10, R2, 0x4, R22 ;  /* 0x00000004020a7825 */ /* 0x002fc800078e0216 */
[----:B------:R-:W-:Y:S01]  /*0890*/  IMAD.WIDE R22, R3, 0x4, R22 ;  /* 0x0000000403167825 */ /* 0x000fe200078e0216 */
[----:B------:R1:W3:Y:S03]  /*08a0*/  @!P1 LDG.E.EL.128 R4, desc[UR4][R10.64] ;  /* 0x000000040a049981 */ /* 0x0002e6000c2e1d00 */
[----:B--2---:R-:W-:-:S04]  /*08b0*/  IMAD.WIDE R14, R2, 0x4, R8 ;  /* 0x00000004020e7825 */ /* 0x004fc800078e0208 */
[----:B------:R-:W-:Y:S01]  /*08c0*/  IMAD.WIDE R2, R3, 0x4, R8 ;  /* 0x0000000403027825 */ /* 0x000fe200078e0208 */
[----:B------:R-:W-:Y:S02]  /*08d0*/  CS2R R8, SRZ ;  /* 0x0000000000087805 */ /* 0x000fe4000001ff00 */
[----:B-1----:R-:W-:-:S06]  /*08e0*/  CS2R R10, SRZ ;  /* 0x00000000000a7805 */ /* 0x002fcc000001ff00 */
[----:B------:R1:W3:Y:S01]  /*08f0*/  @!P1 LDG.E.EL.128 R8, desc[UR4][R14.64] ;  /* 0x000000040e089981 */ /* 0x0002e2000c2e1d00 */
[----:B------:R-:W-:-:S05]  /*0900*/  FSEL R21, R21, 1, P4 ;  /* 0x3f80000015157808 */ /* 0x000fca0002000000 */
[----:B------:R-:W-:-:S04]  /*0910*/  @!P6 FMUL R21, R21, 16777216 ;  /* 0x4b8000001515e820 */ /* 0x000fc80000400000 */
[----:B------:R-:W-:Y:S01]  /*0920*/  FMUL R21, R12, R21 ;  /* 0x000000150c157220 */ /* 0x000fe20000400000 */
[----:B-1----:R-:W-:-:S03]  /*0930*/  CS2R R14, SRZ ;  /* 0x00000000000e7805 */ /* 0x002fc6000001ff00 */
[----:B------:R-:W-:Y:S01]  /*0940*/  FMUL R28, R21, R28 ;  /* 0x0000001c151c7220 */ /* 0x000fe20000400000 */
[----:B---3--:R-:W-:Y:S01]  /*0950*/  FFMA R6, R13, R6, R10 ;  /* 0x000000060d067223 */ /* 0x008fe2000000000a */
[----:B------:R-:W-:Y:S01]  /*0960*/  CS2R R12, SRZ ;  /* 0x00000000000c7805 */ /* 0x000fe2000001ff00 */
[----:B------:R-:W-:Y:S01]  /*0970*/  FFMA R7, R20, R7, R11 ;  /* 0x0000000714077223 */ /* 0x000fe2000000000b */
[----:B------:R-:W-:Y:S01]  /*0980*/  CS2R R20, SRZ ;  /* 0x0000000000147805 */ /* 0x000fe2000001ff00 */
[----:B------:R-:W1:Y:S03]  /*0990*/  LDC.64 R10, c[0x0][0x238] ;  /* 0x00008e00ff0a7b82 */ /* 0x000e660000000a00 */
[----:B------:R2:W3:Y:S02]  /*09a0*/  @!P0 LDG.E.EL.128 R12, desc[UR4][R22.64] ;  /* 0x00000004160c8981 */ /* 0x0004e4000c2e1d00 */
[----:B--2---:R-:W-:-:S06]  /*09b0*/  CS2R R22, SRZ ;  /* 0x0000000000167805 */ /* 0x004fcc000001ff00 */
[----:B------:R-:W3:Y:S01]  /*09c0*/  @!P0 LDG.E.EL.128 R20, desc[UR4][R2.64] ;  /* 0x0000000402148981 */ /* 0x000ee2000c2e1d00 */
[----:B------:R-:W-:Y:S01]  /*09d0*/  @!P3 FMUL R26, R26, 16777216 ;  /* 0x4b8000001a1ab820 */ /* 0x000fe20000400000 */
[----:B------:R-:W-:Y:S01]  /*09e0*/  FFMA R5, R24, R5, R9 ;  /* 0x0000000518057223 */ /* 0x000fe20000000009 */
[----:B------:R-:W-:Y:S02]  /*09f0*/  FFMA R4, R27, R4, R8 ;  /* 0x000000041b047223 */ /* 0x000fe40000000008 */
[----:B------:R-:W-:Y:S01]  /*0a00*/  FMUL R26, R29, R26 ;  /* 0x0000001a1d1a7220 */ /* 0x000fe20000400000 */
[----:B------:R-:W-:Y:S01]  /*0a10*/  FSETP.GEU.AND P2, PT, R7, RZ, PT ;  /* 0x000000ff0700720b */ /* 0x000fe20003f4e000 */
[----:B------:R-:W-:Y:S01]  /*0a20*/  FMUL R25, R25, R18 ;  /* 0x0000001219197220 */ /* 0x000fe20000400000 */
[----:B------:R-:W-:Y:S01]  /*0a30*/  FSETP.GEU.AND P3, PT, R6, RZ, PT ;  /* 0x000000ff0600720b */ /* 0x000fe20003f6e000 */
[----:B------:R-:W-:Y:S01]  /*0a40*/  FMUL R26, R26, R17 ;  /* 0x000000111a1a7220 */ /* 0x000fe20000400000 */
[----:B------:R-:W-:Y:S01]  /*0a50*/  FSETP.GEU.AND P4, PT, R5, RZ, PT ;  /* 0x000000ff0500720b */ /* 0x000fe20003f8e000 */
[----:B------:R-:W-:Y:S01]  /*0a60*/  FMUL R19, R19, R16 ;  /* 0x0000001013137220 */ /* 0x000fe20000400000 */
[----:B------:R-:W-:Y:S01]  /*0a70*/  FSETP.GEU.AND P5, PT, R4, RZ, PT ;  /* 0x000000ff0400720b */ /* 0x000fe20003fae000 */
[----:B-1----:R-:W-:Y:S01]  /*0a80*/  IMAD.WIDE R10, R0, 0x4, R10 ;  /* 0x00000004000a7825 */ /* 0x002fe200078e020a */
[----:B------:R-:W-:-:S02]  /*0a90*/  SEL R7, R7, RZ, P2 ;  /* 0x000000ff07077207 */ /* 0x000fc40001000000 */
[----:B------:R-:W-:Y:S02]  /*0aa0*/  SEL R6, R6, RZ, P3 ;  /* 0x000000ff06067207 */ /* 0x000fe40001800000 */
[----:B------:R-:W-:Y:S02]  /*0ab0*/  SEL R5, R5, RZ, P4 ;  /* 0x000000ff05057207 */ /* 0x000fe40002000000 */
[----:B------:R-:W-:-:S05]  /*0ac0*/  SEL R4, R4, RZ, P5 ;  /* 0x000000ff04047207 */ /* 0x000fca0002800000 */
[----:B------:R1:W-:Y:S01]  /*0ad0*/  @!P1 STG.E.128 desc[UR4][R10.64], R4 ;  /* 0x000000040a009986 */ /* 0x0003e2000c101d04 */
[----:B---3--:R-:W-:Y:S01]  /*0ae0*/  FFMA R15, R28, R15, R23 ;  /* 0x0000000f1c0f7223 */ /* 0x008fe20000000017 */
[----:B------:R-:W-:Y:S01]  /*0af0*/  FFMA R14, R25, R14, R22 ;  /* 0x0000000e190e7223 */ /* 0x000fe20000000016 */
[----:B------:R-:W-:Y:S01]  /*0b00*/  FFMA R13, R26, R13, R21 ;  /* 0x0000000d1a0d7223 */ /* 0x000fe20000000015 */
[----:B------:R-:W-:Y:S02]  /*0b10*/  FFMA R12, R19, R12, R20 ;  /* 0x0000000c130c7223 */ /* 0x000fe40000000014 */
[----:B------:R-:W-:Y:S02]  /*0b20*/  FSETP.GEU.AND P1, PT, R15, RZ, PT ;  /* 0x000000ff0f00720b */ /* 0x000fe40003f2e000 */
[----:B------:R-:W-:Y:S02]  /*0b30*/  FSETP.GEU.AND P2, PT, R14, RZ, PT ;  /* 0x000000ff0e00720b */ /* 0x000fe40003f4e000 */
[----:B------:R-:W-:-:S02]  /*0b40*/  FSETP.GEU.AND P3, PT, R13, RZ, PT ;  /* 0x000000ff0d00720b */ /* 0x000fc40003f6e000 */
[----:B------:R-:W-:Y:S02]  /*0b50*/  FSETP.GEU.AND P4, PT, R12, RZ, PT ;  /* 0x000000ff0c00720b */ /* 0x000fe40003f8e000 */
[----:B------:R-:W-:Y:S02]  /*0b60*/  SEL R15, R15, RZ, P1 ;  /* 0x000000ff0f0f7207 */ /* 0x000fe40000800000 */
[----:B------:R-:W-:Y:S02]  /*0b70*/  SEL R14, R14, RZ, P2 ;  /* 0x000000ff0e0e7207 */ /* 0x000fe40001000000 */
[----:B------:R-:W-:Y:S02]  /*0b80*/  SEL R13, R13, RZ, P3 ;  /* 0x000000ff0d0d7207 */ /* 0x000fe40001800000 */
[----:B------:R-:W-:Y:S01]  /*0b90*/  SEL R12, R12, RZ, P4 ;  /* 0x000000ff0c0c7207 */ /* 0x000fe20002000000 */
[----:B-1----:R-:W-:Y:S06]  /*0ba0*/  @P0 EXIT ;  /* 0x000000000000094d */ /* 0x002fec0003800000 */
[----:B------:R-:W-:Y:S01]  /*0bb0*/  STG.E.128 desc[UR4][R10.64+0x800], R12 ;  /* 0x0008000c0a007986 */ /* 0x000fe2000c101d04 */
[----:B------:R-:W-:Y:S05]  /*0bc0*/  EXIT ;  /* 0x000000000000794d */ /* 0x000fea0003800000 */
.L_x_0:
[----:B------:R-:W-:-:S00]  /*0bd0*/  BRA `(.L_x_0) ;  /* 0xfffffffc00fc7947 */ /* 0x000fc0000383ffff */
[----:B------:R-:W-:-:S00]  /*0be0*/  NOP ;  /* 0x0000000000007918 */ /* 0x000fc00000000000 */
        /* <DEDUP_REMOVED lines=9> */
.L_x_1:


//--------------------- .nv.global.init           --------------------------
	.section	.nv.global.init,"aw",@progbits
.nv.global.init:
	.type		_$_str,@object
	.size		_$_str,(_$_str_$_2 - _$_str)
_$_str:
        /*0000*/ 	.byte	0x5f, 0x5f, 0x43, 0x55, 0x44, 0x41, 0x5f, 0x46, 0x54, 0x5a, 0x00
	.type		_$_str_$_2,@object
	.size		_$_str_$_2,(.L_1 - _$_str_$_2)
_$_str_$_2:
        /*000b*/ 	.byte	0x5f, 0x5f, 0x43, 0x55, 0x44, 0x41, 0x5f, 0x50, 0x52, 0x45, 0x43, 0x5f, 0x53, 0x51, 0x52, 0x54
        /*001b*/ 	.byte	0x00
.L_1:


//--------------------- .nv.constant0.triton_poi_fused__native_batch_norm_legit_no_training_relu_46 --------------------------
	.section	.nv.constant0.triton_poi_fused__native_batch_norm_legit_no_training_relu_46,"a",@progbits
	.sectionflags	@""
	.align	4
.nv.constant0.triton_poi_fused__native_batch_norm_legit_no_training_relu_46:
	.zero		580
